//
// Generated by NVIDIA NVVM Compiler
//
// Compiler Build ID: CL-36424714
// Cuda compilation tools, release 13.0, V13.0.88
// Based on NVVM 20.0.0
//

.version 9.0
.target sm_100
.address_size 64

	// .globl	_Z3dotiiiiPi

.visible .entry _Z3dotiiiiPi(
	.param .u32 _Z3dotiiiiPi_param_0,
	.param .u32 _Z3dotiiiiPi_param_1,
	.param .u32 _Z3dotiiiiPi_param_2,
	.param .u32 _Z3dotiiiiPi_param_3,
	.param .u64 .ptr .align 1 _Z3dotiiiiPi_param_4
)
{
	.reg .b32 	%r<7>;
	.reg .b64 	%rd<3>;

	ld.param.u32 	%r1, [_Z3dotiiiiPi_param_0];
	ld.param.u32 	%r2, [_Z3dotiiiiPi_param_1];
	ld.param.u32 	%r3, [_Z3dotiiiiPi_param_2];
	ld.param.u32 	%r4, [_Z3dotiiiiPi_param_3];
	ld.param.u64 	%rd1, [_Z3dotiiiiPi_param_4];
	cvta.to.global.u64 	%rd2, %rd1;
	mul.lo.s32 	%r5, %r3, %r1;
	mad.lo.s32 	%r6, %r4, %r2, %r5;
	st.global.u32 	[%rd2], %r6;
	ret;

}
	// .globl	_Z3addiiPi
.visible .entry _Z3addiiPi(
	.param .u32 _Z3addiiPi_param_0,
	.param .u32 _Z3addiiPi_param_1,
	.param .u64 .ptr .align 1 _Z3addiiPi_param_2
)
{
	.reg .b32 	%r<4>;
	.reg .b64 	%rd<3>;

	ld.param.u32 	%r1, [_Z3addiiPi_param_0];
	ld.param.u32 	%r2, [_Z3addiiPi_param_1];
	ld.param.u64 	%rd1, [_Z3addiiPi_param_2];
	cvta.to.global.u64 	%rd2, %rd1;
	add.s32 	%r3, %r2, %r1;
	st.global.u32 	[%rd2], %r3;
	ret;

}


// ===== COMPILED SASS (sm_100) =====

	.target	sm_100

	.elftype	@"ET_EXEC"


//--------------------- .note.nv.tkinfo           --------------------------
	.section	.note.nv.tkinfo,"",@"SHT_NOTE"
	.sectionflags	@"SHF_NOTE_NV_TKINFO"
	.tkinfo
        /*0018*/ 	.word	0x00000002
        /*0030*/ 	.string	""
        /*0030*/ 	.string	"ptxas"
        /*0030*/ 	.string	"Cuda compilation tools, release 13.0, V13.0.88"
        /*0030*/ 	.string	"Build cuda_13.0.r13.0/compiler.36424714_0"
        /*0030*/ 	.string	"-arch sm_100 -m 64 "



//--------------------- .note.nv.cuinfo           --------------------------
	.section	.note.nv.cuinfo,"",@"SHT_NOTE"
	.sectionflags	@"SHF_NOTE_NV_CUINFO"
        /*0018*/ 	.short	0x0002
        /*001a*/ 	.short	0x0064
        /*001c*/ 	.short	0x0082
	.zero		2


//--------------------- .nv.info                  --------------------------
	.section	.nv.info,"",@"SHT_CUDA_INFO"
	.align	4


	//----- nvinfo : EIATTR_REGCOUNT
	.align		4
        /*0000*/ 	.byte	0x04, 0x2f
        /*0002*/ 	.short	(.L_1 - .L_0)
	.align		4
.L_0:
        /*0004*/ 	.word	index@(_Z3dotiiiiPi)
        /*0008*/ 	.word	0x0000000a


	//----- nvinfo : EIATTR_FRAME_SIZE
	.align		4
.L_1:
        /*000c*/ 	.byte	0x04, 0x11
        /*000e*/ 	.short	(.L_3 - .L_2)
	.align		4
.L_2:
        /*0010*/ 	.word	index@(_Z3dotiiiiPi)
        /*0014*/ 	.word	0x00000000


	//----- nvinfo : EIATTR_REGCOUNT
	.align		4
.L_3:
        /*0018*/ 	.byte	0x04, 0x2f
        /*001a*/ 	.short	(.L_5 - .L_4)
	.align		4
.L_4:
        /*001c*/ 	.word	index@(_Z3addiiPi)
        /*0020*/ 	.word	0x00000008


	//----- nvinfo : EIATTR_FRAME_SIZE
	.align		4
.L_5:
        /*0024*/ 	.byte	0x04, 0x11
        /*0026*/ 	.short	(.L_7 - .L_6)
	.align		4
.L_6:
        /*0028*/ 	.word	index@(_Z3addiiPi)
        /*002c*/ 	.word	0x00000000


	//----- nvinfo : EIATTR_MIN_STACK_SIZE
	.align		4
.L_7:
        /*0030*/ 	.byte	0x04, 0x12
        /*0032*/ 	.short	(.L_9 - .L_8)
	.align		4
.L_8:
        /*0034*/ 	.word	index@(_Z3addiiPi)
        /*0038*/ 	.word	0x00000000


	//----- nvinfo : EIATTR_MIN_STACK_SIZE
	.align		4
.L_9:
        /*003c*/ 	.byte	0x04, 0x12
        /*003e*/ 	.short	(.L_11 - .L_10)
	.align		4
.L_10:
        /*0040*/ 	.word	index@(_Z3dotiiiiPi)
        /*0044*/ 	.word	0x00000000
.L_11:


//--------------------- .nv.compat                --------------------------
	.section	.nv.compat,"",@"SHT_CUDA_COMPAT_INFO"
	.align	4
        /*0000*/ 	.byte	0x02, 0x09, 0x00, 0x00, 0x02, 0x02, 0x01, 0x00, 0x02, 0x05, 0x05, 0x00, 0x03, 0x07, 0x01, 0x01
        /*0010*/ 	.byte	0x02, 0x03, 0x00, 0x00, 0x02, 0x06, 0x01, 0x00, 0x04, 0x0b, 0x08, 0x00, 0x09, 0x00, 0x00, 0x00
        /*0020*/ 	.byte	0x00, 0x00, 0x00, 0x00


//--------------------- .nv.info._Z3addiiPi       --------------------------
	.section	.nv.info._Z3addiiPi,"",@"SHT_CUDA_INFO"
	.sectionflags	@""
	.align	4


	//----- nvinfo : EIATTR_CUDA_API_VERSION
	.align		4
        /*0000*/ 	.byte	0x04, 0x37
        /*0002*/ 	.short	(.L_13 - .L_12)
.L_12:
        /*0004*/ 	.word	0x00000082


	//----- nvinfo : EIATTR_KPARAM_INFO
	.align		4
.L_13:
        /*0008*/ 	.byte	0x04, 0x17
        /*000a*/ 	.short	(.L_15 - .L_14)
.L_14:
        /*000c*/ 	.word	0x00000000
        /*0010*/ 	.short	0x0002
        /*0012*/ 	.short	0x0008
        /*0014*/ 	.byte	0x00, 0xf5, 0x21, 0x00


	//----- nvinfo : EIATTR_KPARAM_INFO
	.align		4
.L_15:
        /*0018*/ 	.byte	0x04, 0x17
        /*001a*/ 	.short	(.L_17 - .L_16)
.L_16:
        /*001c*/ 	.word	0x00000000
        /*0020*/ 	.short	0x0001
        /*0022*/ 	.short	0x0004
        /*0024*/ 	.byte	0x00, 0xf0, 0x11, 0x00


	//----- nvinfo : EIATTR_KPARAM_INFO
	.align		4
.L_17:
        /*0028*/ 	.byte	0x04, 0x17
        /*002a*/ 	.short	(.L_19 - .L_18)
.L_18:
        /*002c*/ 	.word	0x00000000
        /*0030*/ 	.short	0x0000
        /*0032*/ 	.short	0x0000
        /*0034*/ 	.byte	0x00, 0xf0, 0x11, 0x00


	//----- nvinfo : EIATTR_SPARSE_MMA_MASK
	.align		4
.L_19:
        /*0038*/ 	.byte	0x03, 0x50
        /*003a*/ 	.short	0x0000


	//----- nvinfo : EIATTR_MAXREG_COUNT
	.align		4
        /*003c*/ 	.byte	0x03, 0x1b
        /*003e*/ 	.short	0x00ff


	//----- nvinfo : EIATTR_MERCURY_ISA_VERSION
	.align		4
        /*0040*/ 	.byte	0x03, 0x5f
        /*0042*/ 	.short	0x0101


	//----- nvinfo : EIATTR_VRC_CTA_INIT_COUNT
	.align		4
        /*0044*/ 	.byte	0x02, 0x4a
	.zero		1
	.zero		1


	//----- nvinfo : EIATTR_EXIT_INSTR_OFFSETS
	.align		4
        /*0048*/ 	.byte	0x04, 0x1c
        /*004a*/ 	.short	(.L_21 - .L_20)


	//   ....[0]....
.L_20:
        /*004c*/ 	.word	0x00000060


	//----- nvinfo : EIATTR_CBANK_PARAM_SIZE
	.align		4
.L_21:
        /*0050*/ 	.byte	0x03, 0x19
        /*0052*/ 	.short	0x0010


	//----- nvinfo : EIATTR_PARAM_CBANK
	.align		4
        /*0054*/ 	.byte	0x04, 0x0a
        /*0056*/ 	.short	(.L_23 - .L_22)
	.align		4
.L_22:
        /*0058*/ 	.word	index@(.nv.constant0._Z3addiiPi)
        /*005c*/ 	.short	0x0380
        /*005e*/ 	.short	0x0010


	//----- nvinfo : EIATTR_SW_WAR
	.align		4
.L_23:
        /*0060*/ 	.byte	0x04, 0x36
        /*0062*/ 	.short	(.L_25 - .L_24)
.L_24:
        /*0064*/ 	.word	0x00000008
.L_25:


//--------------------- .nv.info._Z3dotiiiiPi     --------------------------
	.section	.nv.info._Z3dotiiiiPi,"",@"SHT_CUDA_INFO"
	.sectionflags	@""
	.align	4


	//----- nvinfo : EIATTR_CUDA_API_VERSION
	.align		4
        /*0000*/ 	.byte	0x04, 0x37
        /*0002*/ 	.short	(.L_27 - .L_26)
.L_26:
        /*0004*/ 	.word	0x00000082


	//----- nvinfo : EIATTR_KPARAM_INFO
	.align		4
.L_27:
        /*0008*/ 	.byte	0x04, 0x17
        /*000a*/ 	.short	(.L_29 - .L_28)
.L_28:
        /*000c*/ 	.word	0x00000000
        /*0010*/ 	.short	0x0004
        /*0012*/ 	.short	0x0010
        /*0014*/ 	.byte	0x00, 0xf5, 0x21, 0x00


	//----- nvinfo : EIATTR_KPARAM_INFO
	.align		4
.L_29:
        /*0018*/ 	.byte	0x04, 0x17
        /*001a*/ 	.short	(.L_31 - .L_30)
.L_30:
        /*001c*/ 	.word	0x00000000
        /*0020*/ 	.short	0x0003
        /*0022*/ 	.short	0x000c
        /*0024*/ 	.byte	0x00, 0xf0, 0x11, 0x00


	//----- nvinfo : EIATTR_KPARAM_INFO
	.align		4
.L_31:
        /*0028*/ 	.byte	0x04, 0x17
        /*002a*/ 	.short	(.L_33 - .L_32)
.L_32:
        /*002c*/ 	.word	0x00000000
        /*0030*/ 	.short	0x0002
        /*0032*/ 	.short	0x0008
        /*0034*/ 	.byte	0x00, 0xf0, 0x11, 0x00


	//----- nvinfo : EIATTR_KPARAM_INFO
	.align		4
.L_33:
        /*0038*/ 	.byte	0x04, 0x17
        /*003a*/ 	.short	(.L_35 - .L_34)
.L_34:
        /*003c*/ 	.word	0x00000000
        /*0040*/ 	.short	0x0001
        /*0042*/ 	.short	0x0004
        /*0044*/ 	.byte	0x00, 0xf0, 0x11, 0x00


	//----- nvinfo : EIATTR_KPARAM_INFO
	.align		4
.L_35:
        /*0048*/ 	.byte	0x04, 0x17
        /*004a*/ 	.short	(.L_37 - .L_36)
.L_36:
        /*004c*/ 	.word	0x00000000
        /*0050*/ 	.short	0x0000
        /*0052*/ 	.short	0x0000
        /*0054*/ 	.byte	0x00, 0xf0, 0x11, 0x00


	//----- nvinfo : EIATTR_SPARSE_MMA_MASK
	.align		4
.L_37:
        /*0058*/ 	.byte	0x03, 0x50
        /*005a*/ 	.short	0x0000


	//----- nvinfo : EIATTR_MAXREG_COUNT
	.align		4
        /*005c*/ 	.byte	0x03, 0x1b
        /*005e*/ 	.short	0x00ff


	//----- nvinfo : EIATTR_MERCURY_ISA_VERSION
	.align		4
        /*0060*/ 	.byte	0x03, 0x5f
        /*0062*/ 	.short	0x0101


	//----- nvinfo : EIATTR_VRC_CTA_INIT_COUNT
	.align		4
        /*0064*/ 	.byte	0x02, 0x4a
	.zero		1
	.zero		1


	//----- nvinfo : EIATTR_EXIT_INSTR_OFFSETS
	.align		4
        /*0068*/ 	.byte	0x04, 0x1c
        /*006a*/ 	.short	(.L_39 - .L_38)


	//   ....[0]....
.L_38:
        /*006c*/ 	.word	0x00000080


	//----- nvinfo : EIATTR_CBANK_PARAM_SIZE
	.align		4
.L_39:
        /*0070*/ 	.byte	0x03, 0x19
        /*0072*/ 	.short	0x0018


	//----- nvinfo : EIATTR_PARAM_CBANK
	.align		4
        /*0074*/ 	.byte	0x04, 0x0a
        /*0076*/ 	.short	(.L_41 - .L_40)
	.align		4
.L_40:
        /*0078*/ 	.word	index@(.nv.constant0._Z3dotiiiiPi)
        /*007c*/ 	.short	0x0380
        /*007e*/ 	.short	0x0018


	//----- nvinfo : EIATTR_SW_WAR
	.align		4
.L_41:
        /*0080*/ 	.byte	0x04, 0x36
        /*0082*/ 	.short	(.L_43 - .L_42)
.L_42:
        /*0084*/ 	.word	0x00000008
.L_43:


//--------------------- .nv.callgraph             --------------------------
	.section	.nv.callgraph,"",@"SHT_CUDA_CALLGRAPH"
	.align	4
	.sectionentsize	8
	.align		4
        /*0000*/ 	.word	0x00000000
	.align		4
        /*0004*/ 	.word	0xffffffff
	.align		4
        /*0008*/ 	.word	0x00000000
	.align		4
        /*000c*/ 	.word	0xfffffffe
	.align		4
        /*0010*/ 	.word	0x00000000
	.align		4
        /*0014*/ 	.word	0xfffffffd
	.align		4
        /*0018*/ 	.word	0x00000000
	.align		4
        /*001c*/ 	.word	0xfffffffc


//--------------------- .text._Z3addiiPi          --------------------------
	.section	.text._Z3addiiPi,"ax",@progbits
	.align	128
        .global         _Z3addiiPi
        .type           _Z3addiiPi,@function
        .size           _Z3addiiPi,(.L_x_2 - _Z3addiiPi)
        .other          _Z3addiiPi,@"STO_CUDA_ENTRY STV_DEFAULT"
_Z3addiiPi:
.text._Z3addiiPi:
[----:B------:R-:W-:Y:S08]  /*0000*/  LDC R1, c[0x0][0x37c] ;  /* 0x0000df00ff017b82 */ /* 0x000ff00000000800 */
[----:B------:R-:W0:Y:S01]  /*0010*/  LDC.64 R4, c[0x0][0x380] ;  /* 0x0000e000ff047b82 */ /* 0x000e220000000a00 */
[----:B------:R-:W1:Y:S07]  /*0020*/  LDCU.64 UR4, c[0x0][0x358] ;  /* 0x00006b00ff0477ac */ /* 0x000e6e0008000a00 */
[----:B------:R-:W1:Y:S01]  /*0030*/  LDC.64 R2, c[0x0][0x388] ;  /* 0x0000e200ff027b82 */ /* 0x000e620000000a00 */
[----:B0-----:R-:W-:-:S05]  /*0040*/  IADD3 R5, PT, PT, R5, R4, RZ ;  /* 0x0000000405057210 */ /* 0x001fca0007ffe0ff */
[----:B-1----:R-:W-:Y:S01]  /*0050*/  STG.E desc[UR4][R2.64], R5 ;  /* 0x0000000502007986 */ /* 0x002fe2000c101904 */
[----:B------:R-:W-:Y:S05]  /*0060*/  EXIT ;  /* 0x000000000000794d */ /* 0x000fea0003800000 */
.L_x_0:
[----:B------:R-:W-:-:S00]  /*0070*/  BRA `(.L_x_0) ;  /* 0xfffffffc00fc7947 */ /* 0x000fc0000383ffff */
[----:B------:R-:W-:-:S00]  /*0080*/  NOP ;  /* 0x0000000000007918 */ /* 0x000fc00000000000 */
[----:B------:R-:W-:-:S00]  /*0090*/  NOP ;  /* 0x0000000000007918 */ /* 0x000fc00000000000 */
[----:B------:R-:W-:-:S00]  /*00a0*/  NOP ;  /* 0x0000000000007918 */ /* 0x000fc00000000000 */
[----:B------:R-:W-:-:S00]  /*00b0*/  NOP ;  /* 0x0000000000007918 */ /* 0x000fc00000000000 */
[----:B------:R-:W-:-:S00]  /*00c0*/  NOP ;  /* 0x0000000000007918 */ /* 0x000fc00000000000 */
[----:B------:R-:W-:-:S00]  /*00d0*/  NOP ;  /* 0x0000000000007918 */ /* 0x000fc00000000000 */
[----:B------:R-:W-:-:S00]  /*00e0*/  NOP ;  /* 0x0000000000007918 */ /* 0x000fc00000000000 */
[----:B------:R-:W-:-:S00]  /*00f0*/  NOP ;  /* 0x0000000000007918 */ /* 0x000fc00000000000 */
.L_x_2:


//--------------------- .text._Z3dotiiiiPi        --------------------------
	.section	.text._Z3dotiiiiPi,"ax",@progbits
	.align	128
        .global         _Z3dotiiiiPi
        .type           _Z3dotiiiiPi,@function
        .size           _Z3dotiiiiPi,(.L_x_3 - _Z3dotiiiiPi)
        .other          _Z3dotiiiiPi,@"STO_CUDA_ENTRY STV_DEFAULT"
_Z3dotiiiiPi:
.text._Z3dotiiiiPi:
[----:B------:R-:W-:Y:S08]  /*0000*/  LDC R1, c[0x0][0x37c] ;  /* 0x0000df00ff017b82 */ /* 0x000ff00000000800 */
[----:B------:R-:W0:Y:S01]  /*0010*/  LDC.64 R6, c[0x0][0x380] ;  /* 0x0000e000ff067b82 */ /* 0x000e220000000a00 */
[----:B------:R-:W1:Y:S07]  /*0020*/  LDCU.64 UR4, c[0x0][0x358] ;  /* 0x00006b00ff0477ac */ /* 0x000e6e0008000a00 */
[----:B------:R-:W0:Y:S08]  /*0030*/  LDC.64 R4, c[0x0][0x388] ;  /* 0x0000e200ff047b82 */ /* 0x000e300000000a00 */
[----:B------:R-:W1:Y:S01]  /*0040*/  LDC.64 R2, c[0x0][0x390] ;  /* 0x0000e400ff027b82 */ /* 0x000e620000000a00 */
[----:B0-----:R-:W-:-:S04]  /*0050*/  IMAD R0, R4, R6, RZ ;  /* 0x0000000604007224 */ /* 0x001fc800078e02ff */
[----:B------:R-:W-:-:S05]  /*0060*/  IMAD R5, R5, R7, R0 ;  /* 0x0000000705057224 */ /* 0x000fca00078e0200 */
[----:B-1----:R-:W-:Y:S01]  /*0070*/  STG.E desc[UR4][R2.64], R5 ;  /* 0x0000000502007986 */ /* 0x002fe2000c101904 */
[----:B------:R-:W-:Y:S05]  /*0080*/  EXIT ;  /* 0x000000000000794d */ /* 0x000fea0003800000 */
.L_x_1:
        /* <DEDUP_REMOVED lines=15> */
.L_x_3:


//--------------------- .nv.shared.reserved.0     --------------------------
	.section	.nv.shared.reserved.0,"aw",@nobits
	.weak		__nv_reservedSMEM_offset_0_alias
	.size		__nv_reservedSMEM_offset_0_alias, 0, 64
	.other		__nv_reservedSMEM_offset_0_alias,@"STO_CUDA_RESERVED_SHARED STV_DEFAULT"
__nv_reservedSMEM_offset_0_alias:
	.zero		0
	.zero		64


//--------------------- .nv.constant0._Z3addiiPi  --------------------------
	.section	.nv.constant0._Z3addiiPi,"a",@progbits
	.sectionflags	@""
	.align	4
.nv.constant0._Z3addiiPi:
	.zero		912


//--------------------- .nv.constant0._Z3dotiiiiPi --------------------------
	.section	.nv.constant0._Z3dotiiiiPi,"a",@progbits
	.sectionflags	@""
	.align	4
.nv.constant0._Z3dotiiiiPi:
	.zero		920


//--------------------- SYMBOLS --------------------------

	.type		.nv.reservedSmem.offset0,@object
	.size		.nv.reservedSmem.offset0,0x4
